	.headerflags	@"EF_CUDA_TEXMODE_UNIFIED EF_CUDA_64BIT_ADDRESS EF_CUDA_ACCELERATORS EF_CUDA_SM90 EF_CUDA_VIRTUAL_SM(EF_CUDA_SM90)"
	.elftype	@"ET_EXEC"


//--------------------- .nv.info                  --------------------------
	.section	.nv.info,"",@"SHT_CUDA_INFO"
	.align	4


	//----- nvinfo : EIATTR_REGCOUNT
	.align		4
        /*0000*/ 	.byte	0x04, 0x2f
        /*0002*/ 	.short	(.L_3 - .L_2)
	.align		4
.L_2:
        /*0004*/ 	.word	index@(triton_poi_fused__native_batch_norm_legit_no_training_relu_35)
        /*0008*/ 	.word	0x00000017


	//----- nvinfo : EIATTR_MIN_STACK_SIZE
	.align		4
.L_3:
        /*000c*/ 	.byte	0x04, 0x12
        /*000e*/ 	.short	(.L_5 - .L_4)
	.align		4
.L_4:
        /*0010*/ 	.word	index@(triton_poi_fused__native_batch_norm_legit_no_training_relu_35)
        /*0014*/ 	.word	0x00000000


	//----- nvinfo : EIATTR_FRAME_SIZE
	.align		4
.L_5:
        /*0018*/ 	.byte	0x04, 0x11
        /*001a*/ 	.short	(.L_7 - .L_6)
	.align		4
.L_6:
        /*001c*/ 	.word	index@(triton_poi_fused__native_batch_norm_legit_no_training_relu_35)
        /*0020*/ 	.word	0x00000000


	//----- nvinfo : EIATTR_MIN_STACK_SIZE
	.align		4
.L_7:
        /*0024*/ 	.byte	0x04, 0x12
        /*0026*/ 	.short	(.L_9 - .L_8)
	.align		4
.L_8:
        /*0028*/ 	.word	index@(triton_poi_fused__native_batch_norm_legit_no_training_relu_35)
        /*002c*/ 	.word	0x00000000
.L_9:


//--------------------- .nv.info.triton_poi_fused__native_batch_norm_legit_no_training_relu_35 --------------------------
	.section	.nv.info.triton_poi_fused__native_batch_norm_legit_no_training_relu_35,"",@"SHT_CUDA_INFO"
	.sectionflags	@""
	.align	4


	//----- nvinfo : EIATTR_CUDA_API_VERSION
	.align		4
        /*0000*/ 	.byte	0x04, 0x37
        /*0002*/ 	.short	(.L_11 - .L_10)
.L_10:
        /*0004*/ 	.word	0x0000007c


	//----- nvinfo : EIATTR_KPARAM_INFO
	.align		4
.L_11:
        /*0008*/ 	.byte	0x04, 0x17
        /*000a*/ 	.short	(.L_13 - .L_12)
.L_12:
        /*000c*/ 	.word	0x00000000
        /*0010*/ 	.short	0x0007
        /*0012*/ 	.short	0x0034
        /*0014*/ 	.byte	0x00, 0xf0, 0x11, 0x00


	//----- nvinfo : EIATTR_KPARAM_INFO
	.align		4
.L_13:
        /*0018*/ 	.byte	0x04, 0x17
        /*001a*/ 	.short	(.L_15 - .L_14)
.L_14:
        /*001c*/ 	.word	0x00000000
        /*0020*/ 	.short	0x0006
        /*0022*/ 	.short	0x0030
        /*0024*/ 	.byte	0x00, 0xf0, 0x11, 0x00


	//----- nvinfo : EIATTR_KPARAM_INFO
	.align		4
.L_15:
        /*0028*/ 	.byte	0x04, 0x17
        /*002a*/ 	.short	(.L_17 - .L_16)
.L_16:
        /*002c*/ 	.word	0x00000000
        /*0030*/ 	.short	0x0005
        /*0032*/ 	.short	0x0028
        /*0034*/ 	.byte	0x00, 0xf4, 0x21, 0x00


	//----- nvinfo : EIATTR_KPARAM_INFO
	.align		4
.L_17:
        /*0038*/ 	.byte	0x04, 0x17
        /*003a*/ 	.short	(.L_19 - .L_18)
.L_18:
        /*003c*/ 	.word	0x00000000
        /*0040*/ 	.short	0x0004
        /*0042*/ 	.short	0x0020
        /*0044*/ 	.byte	0x00, 0xf4, 0x21, 0x00


	//----- nvinfo : EIATTR_KPARAM_INFO
	.align		4
.L_19:
        /*0048*/ 	.byte	0x04, 0x17
        /*004a*/ 	.short	(.L_21 - .L_20)
.L_20:
        /*004c*/ 	.word	0x00000000
        /*0050*/ 	.short	0x0003
        /*0052*/ 	.short	0x0018
        /*0054*/ 	.byte	0x00, 0xf4, 0x21, 0x00


	//----- nvinfo : EIATTR_KPARAM_INFO
	.align		4
.L_21:
        /*0058*/ 	.byte	0x04, 0x17
        /*005a*/ 	.short	(.L_23 - .L_22)
.L_22:
        /*005c*/ 	.word	0x00000000
        /*0060*/ 	.short	0x0002
        /*0062*/ 	.short	0x0010
        /*0064*/ 	.byte	0x00, 0xf4, 0x21, 0x00


	//----- nvinfo : EIATTR_KPARAM_INFO
	.align		4
.L_23:
        /*0068*/ 	.byte	0x04, 0x17
        /*006a*/ 	.short	(.L_25 - .L_24)
.L_24:
        /*006c*/ 	.word	0x00000000
        /*0070*/ 	.short	0x0001
        /*0072*/ 	.short	0x0008
        /*0074*/ 	.byte	0x00, 0xf4, 0x21, 0x00


	//----- nvinfo : EIATTR_KPARAM_INFO
	.align		4
.L_25:
        /*0078*/ 	.byte	0x04, 0x17
        /*007a*/ 	.short	(.L_27 - .L_26)
.L_26:
        /*007c*/ 	.word	0x00000000
        /*0080*/ 	.short	0x0000
        /*0082*/ 	.short	0x0000
        /*0084*/ 	.byte	0x00, 0xf4, 0x21, 0x00


	//----- nvinfo : EIATTR_SPARSE_MMA_MASK
	.align		4
.L_27:
        /*0088*/ 	.byte	0x03, 0x50
        /*008a*/ 	.short	0x0000


	//----- nvinfo : EIATTR_MAXREG_COUNT
	.align		4
        /*008c*/ 	.byte	0x03, 0x1b
        /*008e*/ 	.short	0x00ff


	//----- nvinfo : EIATTR_EXIT_INSTR_OFFSETS
	.align		4
        /*0090*/ 	.byte	0x04, 0x1c
        /*0092*/ 	.short	(.L_29 - .L_28)


	//   ....[0]....
.L_28:
        /*0094*/ 	.word	0x00000520


	//   ....[1]....
        /*0098*/ 	.word	0x00000590


	//----- nvinfo : EIATTR_REQNTID
	.align		4
.L_29:
        /*009c*/ 	.byte	0x04, 0x10
        /*009e*/ 	.short	(.L_31 - .L_30)
.L_30:
        /*00a0*/ 	.word	0x00000080
        /*00a4*/ 	.word	0x00000001
        /*00a8*/ 	.word	0x00000001


	//----- nvinfo : EIATTR_CBANK_PARAM_SIZE
	.align		4
.L_31:
        /*00ac*/ 	.byte	0x03, 0x19
        /*00ae*/ 	.short	0x0038


	//----- nvinfo : EIATTR_PARAM_CBANK
	.align		4
        /*00b0*/ 	.byte	0x04, 0x0a
        /*00b2*/ 	.short	(.L_33 - .L_32)
	.align		4
.L_32:
        /*00b4*/ 	.word	index@(.nv.constant0.triton_poi_fused__native_batch_norm_legit_no_training_relu_35)
        /*00b8*/ 	.short	0x0210
        /*00ba*/ 	.short	0x0038


	//----- nvinfo : EIATTR_SW_WAR
	.align		4
.L_33:
        /*00bc*/ 	.byte	0x04, 0x36
        /*00be*/ 	.short	(.L_35 - .L_34)
.L_34:
        /*00c0*/ 	.word	0x00000008
.L_35:


//--------------------- .nv.callgraph             --------------------------
	.section	.nv.callgraph,"",@"SHT_CUDA_CALLGRAPH"
	.align	4
	.sectionentsize	8
	.align		4
        /*0000*/ 	.word	0x00000000
	.align		4
        /*0004*/ 	.word	0xffffffff
	.align		4
        /*0008*/ 	.word	0x00000000
	.align		4
        /*000c*/ 	.word	0xfffffffe
	.align		4
        /*0010*/ 	.word	0x00000000
	.align		4
        /*0014*/ 	.word	0xfffffffd
	.align		4
        /*0018*/ 	.word	0x00000000
	.align		4
        /*001c*/ 	.word	0xfffffffc


//--------------------- .nv.constant4             --------------------------
	.section	.nv.constant4,"a",@progbits
	.align	8
	.align		8
.nv.constant4:
        /*0000*/ 	.dword	_$_str
	.align		8
        /*0008*/ 	.dword	_$_str_$_2


//--------------------- .text.triton_poi_fused__native_batch_norm_legit_no_training_relu_35 --------------------------
	.section	.text.triton_poi_fused__native_batch_norm_legit_no_training_relu_35,"ax",@progbits
	.sectionflags	@"SHF_BARRIERS=1"
	.align	128
        .global         triton_poi_fused__native_batch_norm_legit_no_training_relu_35
        .type           triton_poi_fused__native_batch_norm_legit_no_training_relu_35,@function
        .size           triton_poi_fused__native_batch_norm_legit_no_training_relu_35,(.L_x_1 - triton_poi_fused__native_batch_norm_legit_no_training_relu_35)
        .other          triton_poi_fused__native_batch_norm_legit_no_training_relu_35,@"STO_CUDA_ENTRY STV_DEFAULT"
triton_poi_fused__native_batch_norm_legit_no_training_relu_35:
.text.triton_poi_fused__native_batch_norm_legit_no_training_relu_35:
[----:B------:R-:W0:Y:S01]  /*0000*/  LDC R1, c[0x0][0x28] ;  /* 0x00000a00ff017b82 */ /* 0x000e220000000800 */
[----:B------:R-:W1:Y:S07]  /*0010*/  S2R R6, SR_TID.X ;  /* 0x0000000000067919 */ /* 0x000e6e0000002100 */
[----:B------:R-:W2:Y:S01]  /*0020*/  LDC.64 R2, c[0x0][0x220] ;  /* 0x00008800ff027b82 */ /* 0x000ea20000000a00 */
[----:B------:R-:W-:Y:S01]  /*0030*/  ULDC.64 UR6, c[0x0][0x208] ;  /* 0x0000820000067ab9 */ /* 0x000fe20000000a00 */
[----:B------:R-:W3:Y:S01]  /*0040*/  S2R R0, SR_CTAID.Y ;  /* 0x0000000000007919 */ /* 0x000ee20000002600 */
[----:B------:R-:W4:Y:S05]  /*0050*/  S2R R10, SR_CTAID.X ;  /* 0x00000000000a7919 */ /* 0x000f2a0000002500 */
[----:B------:R-:W5:Y:S08]  /*0060*/  LDC.64 R14, c[0x0][0x218] ;  /* 0x00008600ff0e7b82 */ /* 0x000f700000000a00 */
[----:B------:R-:W4:Y:S01]  /*0070*/  LDC.64 R12, c[0x0][0x228] ;  /* 0x00008a00ff0c7b82 */ /* 0x000f220000000a00 */
[----:B-1----:R-:W-:Y:S01]  /*0080*/  IMAD.SHL.U32 R7, R6, 0x2, RZ ;  /* 0x0000000206077824 */ /* 0x002fe200078e00ff */
[----:B---3--:R-:W-:-:S04]  /*0090*/  SHF.R.S32.HI R4, RZ, 0x17, R0 ;  /* 0x00000017ff047819 */ /* 0x008fc80000011400 */
[----:B------:R-:W-:Y:S02]  /*00a0*/  LOP3.LUT R7, R7, 0xfe, RZ, 0xc0, !PT ;  /* 0x000000fe07077812 */ /* 0x000fe400078ec0ff */
[----:B------:R-:W-:Y:S02]  /*00b0*/  SGXT R4, R4, 0x1 ;  /* 0x000000010404781a */ /* 0x000fe40000000200 */
[----:B------:R-:W-:-:S04]  /*00c0*/  PRMT R11, R7, 0x6540, R0 ;  /* 0x00006540070b7816 */ /* 0x000fc80000000000 */
[----:B------:R-:W-:-:S04]  /*00d0*/  LEA.HI R8, R4, R11, RZ, 0x9 ;  /* 0x0000000b04087211 */ /* 0x000fc800078f48ff */
[----:B------:R-:W-:-:S05]  /*00e0*/  LOP3.LUT R4, R8, 0xfffffe00, RZ, 0xc0, !PT ;  /* 0xfffffe0008047812 */ /* 0x000fca00078ec0ff */
[----:B------:R-:W-:Y:S02]  /*00f0*/  IMAD.IADD R11, R11, 0x1, -R4 ;  /* 0x000000010b0b7824 */ /* 0x000fe400078e0a04 */
[----:B------:R-:W1:Y:S02]  /*0100*/  LDC.64 R4, c[0x0][0x210] ;  /* 0x00008400ff047b82 */ /* 0x000e640000000a00 */
[----:B--2---:R-:W-:-:S06]  /*0110*/  IMAD.WIDE R2, R11, 0x4, R2 ;  /* 0x000000040b027825 */ /* 0x004fcc00078e0202 */
[----:B------:R-:W2:Y:S01]  /*0120*/  LDG.E.EL.64 R2, desc[UR6][R2.64] ;  /* 0x0000000602027981 */ /* 0x000ea2000c2e1b00 */
[----:B------:R-:W-:Y:S01]  /*0130*/  SHF.L.U32 R16, R8, 0x2, RZ ;  /* 0x0000000208107819 */ /* 0x000fe200000006ff */
[----:B-----5:R-:W-:Y:S01]  /*0140*/  IMAD.WIDE R14, R11, 0x4, R14 ;  /* 0x000000040b0e7825 */ /* 0x020fe200078e020e */
[----:B------:R-:W3:Y:S01]  /*0150*/  LDC.64 R8, c[0x0][0x230] ;  /* 0x00008c00ff087b82 */ /* 0x000ee20000000a00 */
[----:B----4-:R-:W-:Y:S02]  /*0160*/  ISETP.GE.AND P0, PT, R10, 0x4, PT ;  /* 0x000000040a00780c */ /* 0x010fe40003f06270 */
[----:B------:R-:W-:Y:S01]  /*0170*/  LOP3.LUT R17, R16, 0xfffff800, RZ, 0xc0, !PT ;  /* 0xfffff80010117812 */ /* 0x000fe200078ec0ff */
[----:B------:R-:W-:Y:S01]  /*0180*/  IMAD R16, R10, 0x200, R11 ;  /* 0x000002000a107824 */ /* 0x000fe200078e020b */
[----:B------:R-:W4:Y:S04]  /*0190*/  LDG.E.EL.64 R14, desc[UR6][R14.64] ;  /* 0x000000060e0e7981 */ /* 0x000f28000c2e1b00 */
[----:B------:R-:W-:-:S05]  /*01a0*/  IADD3 R17, R16, R17, RZ ;  /* 0x0000001110117210 */ /* 0x000fca0007ffe0ff */
[----:B-1----:R-:W-:Y:S01]  /*01b0*/  IMAD.WIDE R16, R17, 0x4, R4 ;  /* 0x0000000411107825 */ /* 0x002fe200078e0204 */
[----:B------:R-:W-:-:S03]  /*01c0*/  CS2R R4, SRZ ;  /* 0x0000000000047805 */ /* 0x000fc6000001ff00 */
[----:B0-----:R-:W-:-:S03]  /*01d0*/  IMAD.WIDE R18, R11, 0x4, R12 ;  /* 0x000000040b127825 */ /* 0x001fc600078e020c */
[----:B------:R0:W4:Y:S01]  /*01e0*/  @!P0 LDG.E.EL.64 R4, desc[UR6][R16.64] ;  /* 0x0000000610048981 */ /* 0x000122000c2e1b00 */
[----:B---3--:R-:W-:-:S03]  /*01f0*/  IMAD.WIDE R12, R11, 0x4, R8 ;  /* 0x000000040b0c7825 */ /* 0x008fc600078e0208 */
[----:B------:R-:W3:Y:S04]  /*0200*/  LDG.E.EL.64 R8, desc[UR6][R18.64] ;  /* 0x0000000612087981 */ /* 0x000ee8000c2e1b00 */
[----:B------:R-:W3:Y:S01]  /*0210*/  LDG.E.EL.64 R12, desc[UR6][R12.64] ;  /* 0x000000060c0c7981 */ /* 0x000ee2000c2e1b00 */
[----:B0-----:R-:W-:Y:S01]  /*0220*/  IMAD.MOV.U32 R17, RZ, RZ, 0x3e800000 ;  /* 0x3e800000ff117424 */ /* 0x001fe200078e00ff */
[----:B------:R-:W0:Y:S01]  /*0230*/  S2UR UR5, SR_CgaCtaId ;  /* 0x00000000000579c3 */ /* 0x000e220000008800 */
[----:B------:R-:W-:Y:S02]  /*0240*/  UMOV UR4, 0x400 ;  /* 0x0000040000047882 */ /* 0x000fe40000000000 */
[----:B0-----:R-:W-:Y:S01]  /*0250*/  UPRMT UR4, UR5, 0x654, UR4 ;  /* 0x0000065405047896 */ /* 0x001fe20008000004 */
[----:B--2---:R-:W-:Y:S01]  /*0260*/  FADD R2, R2, 9.9999997473787516356e-06 ;  /* 0x3727c5ac02027421 */ /* 0x004fe20000000000 */
[----:B------:R-:W-:-:S03]  /*0270*/  FADD R3, R3, 9.9999997473787516356e-06 ;  /* 0x3727c5ac03037421 */ /* 0x000fc60000000000 */
[----:B------:R-:W0:Y:S08]  /*0280*/  MUFU.SQRT R11, R2 ;  /* 0x00000002000b7308 */ /* 0x000e300000002000 */
[----:B------:R-:W1:Y:S01]  /*0290*/  MUFU.SQRT R20, R3 ;  /* 0x0000000300147308 */ /* 0x000e620000002000 */
[C---:B0-----:R-:W-:Y:S02]  /*02a0*/  FSETP.GT.AND P1, PT, R11.reuse, 8.50705917302346158658e+37, PT ;  /* 0x7e8000000b00780b */ /* 0x041fe40003f24000 */
[----:B------:R-:W-:-:S02]  /*02b0*/  FSETP.GEU.AND P3, PT, R11, 1.175494350822287508e-38, PT ;  /* 0x008000000b00780b */ /* 0x000fc40003f6e000 */
[C---:B-1----:R-:W-:Y:S02]  /*02c0*/  FSETP.GT.AND P2, PT, R20.reuse, 8.50705917302346158658e+37, PT ;  /* 0x7e8000001400780b */ /* 0x042fe40003f44000 */
[----:B------:R-:W-:-:S07]  /*02d0*/  FSETP.GEU.AND P4, PT, R20, 1.175494350822287508e-38, PT ;  /* 0x008000001400780b */ /* 0x000fce0003f8e000 */
[----:B------:R-:W-:-:S04]  /*02e0*/  @P1 FMUL R11, R11, 0.25 ;  /* 0x3e8000000b0b1820 */ /* 0x000fc80000400000 */
[----:B------:R-:W-:Y:S01]  /*02f0*/  @!P3 FMUL R11, R11, 16777216 ;  /* 0x4b8000000b0bb820 */ /* 0x000fe20000400000 */
[----:B------:R-:W-:-:S04]  /*0300*/  @P2 FMUL R20, R20, 0.25 ;  /* 0x3e80000014142820 */ /* 0x000fc80000400000 */
[----:B------:R-:W-:Y:S01]  /*0310*/  @!P4 FMUL R20, R20, 16777216 ;  /* 0x4b8000001414c820 */ /* 0x000fe20000400000 */
[----:B------:R-:W0:Y:S01]  /*0320*/  MUFU.RCP R11, R11 ;  /* 0x0000000b000b7308 */ /* 0x000e220000001000 */
[----:B------:R-:W-:-:S07]  /*0330*/  FSEL R2, R17, 1, P1 ;  /* 0x3f80000011027808 */ /* 0x000fce0000800000 */
[----:B------:R-:W1:Y:S01]  /*0340*/  MUFU.RCP R20, R20 ;  /* 0x0000001400147308 */ /* 0x000e620000001000 */
[----:B------:R-:W-:Y:S01]  /*0350*/  FSEL R17, R17, 1, P2 ;  /* 0x3f80000011117808 */ /* 0x000fe20001000000 */
[----:B------:R-:W-:-:S04]  /*0360*/  @!P3 FMUL R2, R2, 16777216 ;  /* 0x4b8000000202b820 */ /* 0x000fc80000400000 */
[----:B------:R-:W-:Y:S01]  /*0370*/  @!P4 FMUL R17, R17, 16777216 ;  /* 0x4b8000001111c820 */ /* 0x000fe20000400000 */
[----:B0-----:R-:W-:Y:S01]  /*0380*/  FMUL R3, R11, R2 ;  /* 0x000000020b037220 */ /* 0x001fe20000400000 */
[----:B----4-:R-:W-:Y:S01]  /*0390*/  FADD R4, -R14, R4 ;  /* 0x000000040e047221 */ /* 0x010fe20000000100 */
[----:B------:R-:W-:Y:S01]  /*03a0*/  FADD R5, -R15, R5 ;  /* 0x000000050f057221 */ /* 0x000fe20000000100 */
[----:B-1----:R-:W-:Y:S02]  /*03b0*/  FMUL R2, R20, R17 ;  /* 0x0000001114027220 */ /* 0x002fe40000400000 */
[----:B------:R-:W-:Y:S02]  /*03c0*/  FMUL R3, R4, R3 ;  /* 0x0000000304037220 */ /* 0x000fe40000400000 */
[----:B------:R-:W-:Y:S02]  /*03d0*/  FMUL R2, R5, R2 ;  /* 0x0000000205027220 */ /* 0x000fe40000400000 */
[----:B---3--:R-:W-:Y:S01]  /*03e0*/  FFMA R3, R8, R3, R12 ;  /* 0x0000000308037223 */ /* 0x008fe2000000000c */
[----:B------:R-:W-:Y:S01]  /*03f0*/  LEA R11, R7, UR4, 0x3 ;  /* 0x00000004070b7c11 */ /* 0x000fe2000f8e18ff */
[----:B------:R-:W0:Y:S01]  /*0400*/  LDC.64 R4, c[0x0][0x238] ;  /* 0x00008e00ff047b82 */ /* 0x000e220000000a00 */
[----:B------:R-:W-:-:S02]  /*0410*/  FFMA R2, R9, R2, R13 ;  /* 0x0000000209027223 */ /* 0x000fc4000000000d */
[----:B------:R-:W-:-:S03]  /*0420*/  FSETP.GEU.AND P1, PT, R3, RZ, PT ;  /* 0x000000ff0300720b */ /* 0x000fc60003f2e000 */
[C---:B------:R-:W-:Y:S02]  /*0430*/  FSETP.GEU.AND P2, PT, R2.reuse, RZ, PT ;  /* 0x000000ff0200720b */ /* 0x040fe40003f4e000 */
[----:B------:R-:W-:Y:S02]  /*0440*/  FSEL R7, R3, RZ, P1 ;  /* 0x000000ff03077208 */ /* 0x000fe40000800000 */
[----:B------:R-:W-:-:S03]  /*0450*/  FSEL R8, R2, RZ, P2 ;  /* 0x000000ff02087208 */ /* 0x000fc60001000000 */
[----:B------:R-:W-:Y:S04]  /*0460*/  STS [R11], R7 ;  /* 0x000000070b007388 */ /* 0x000fe80000000800 */
[----:B------:R-:W-:Y:S01]  /*0470*/  STS [R11+0x8], R8 ;  /* 0x000008080b007388 */ /* 0x000fe20000000800 */
[----:B------:R-:W-:-:S04]  /*0480*/  LOP3.LUT R9, R6, 0x7f, RZ, 0xc0, !PT ;  /* 0x0000007f06097812 */ /* 0x000fc800078ec0ff */
[C---:B------:R-:W-:Y:S01]  /*0490*/  LEA R12, R9.reuse, UR4, 0x3 ;  /* 0x00000004090c7c11 */ /* 0x040fe2000f8e18ff */
[----:B------:R-:W-:Y:S06]  /*04a0*/  BAR.SYNC.DEFER_BLOCKING 0x0 ;  /* 0x0000000000007b1d */ /* 0x000fec0000010000 */
[----:B------:R-:W1:Y:S01]  /*04b0*/  LDS R13, [R12] ;  /* 0x000000000c0d7984 */ /* 0x000e620000000800 */
[----:B------:R-:W-:-:S04]  /*04c0*/  PRMT R3, R9, 0x6540, R0 ;  /* 0x0000654009037816 */ /* 0x000fc80000000000 */
[----:B------:R-:W-:Y:S02]  /*04d0*/  LEA R3, R3, R10, 0x2 ;  /* 0x0000000a03037211 */ /* 0x000fe400078e10ff */
[----:B------:R-:W-:-:S03]  /*04e0*/  LOP3.LUT R6, R9, 0x80, RZ, 0xfc, !PT ;  /* 0x0000008009067812 */ /* 0x000fc600078efcff */
[----:B0-----:R-:W-:Y:S01]  /*04f0*/  IMAD.WIDE R2, R3, 0x4, R4 ;  /* 0x0000000403027825 */ /* 0x001fe200078e0204 */
[----:B------:R-:W-:-:S04]  /*0500*/  LEA R6, R6, UR4, 0x3 ;  /* 0x0000000406067c11 */ /* 0x000fc8000f8e18ff */
[----:B-1----:R0:W-:Y:S02]  /*0510*/  @!P0 STG.E desc[UR6][R2.64], R13 ;  /* 0x0000000d02008986 */ /* 0x0021e4000c101906 */
[----:B0-----:R-:W-:Y:S05]  /*0520*/  @P0 EXIT ;  /* 0x000000000000094d */ /* 0x001fea0003800000 */
[----:B------:R-:W1:Y:S01]  /*0530*/  LDS R7, [R6] ;  /* 0x0000000006077984 */ /* 0x000e620000000800 */
[----:B------:R-:W-:-:S05]  /*0540*/  IMAD.SHL.U32 R0, R0, 0x100, RZ ;  /* 0x0000010000007824 */ /* 0x000fca00078e00ff */
[----:B------:R-:W-:-:S04]  /*0550*/  LOP3.LUT R9, R0, 0x80, R9, 0xfe, !PT ;  /* 0x0000008000097812 */ /* 0x000fc800078efe09 */
[----:B0-----:R-:W-:-:S05]  /*0560*/  LEA R3, R9, R10, 0x2 ;  /* 0x0000000a09037211 */ /* 0x001fca00078e10ff */
[----:B------:R-:W-:-:S05]  /*0570*/  IMAD.WIDE R2, R3, 0x4, R4 ;  /* 0x0000000403027825 */ /* 0x000fca00078e0204 */
[----:B-1----:R-:W-:Y:S01]  /*0580*/  STG.E desc[UR6][R2.64], R7 ;  /* 0x0000000702007986 */ /* 0x002fe2000c101906 */
[----:B------:R-:W-:Y:S05]  /*0590*/  EXIT ;  /* 0x000000000000794d */ /* 0x000fea0003800000 */
.L_x_0:
[----:B------:R-:W-:-:S00]  /*05a0*/  BRA `(.L_x_0) ;  /* 0xfffffffc00fc7947 */ /* 0x000fc0000383ffff */
[----:B------:R-:W-:-:S00]  /*05b0*/  NOP ;  /* 0x0000000000007918 */ /* 0x000fc00000000000 */
        /* <DEDUP_REMOVED lines=12> */
.L_x_1:


//--------------------- .nv.global.init           --------------------------
	.section	.nv.global.init,"aw",@progbits
.nv.global.init:
	.type		_$_str,@object
	.size		_$_str,(_$_str_$_2 - _$_str)
_$_str:
        /*0000*/ 	.byte	0x5f, 0x5f, 0x43, 0x55, 0x44, 0x41, 0x5f, 0x46, 0x54, 0x5a, 0x00
	.type		_$_str_$_2,@object
	.size		_$_str_$_2,(.L_1 - _$_str_$_2)
_$_str_$_2:
        /*000b*/ 	.byte	0x5f, 0x5f, 0x43, 0x55, 0x44, 0x41, 0x5f, 0x50, 0x52, 0x45, 0x43, 0x5f, 0x53, 0x51, 0x52, 0x54
        /*001b*/ 	.byte	0x00
.L_1:


//--------------------- .nv.shared.triton_poi_fused__native_batch_norm_legit_no_training_relu_35 --------------------------
	.section	.nv.shared.triton_poi_fused__native_batch_norm_legit_no_training_relu_35,"aw",@nobits
	.sectionflags	@""
	.align	16
	.zero		1024


//--------------------- .nv.constant0.triton_poi_fused__native_batch_norm_legit_no_training_relu_35 --------------------------
	.section	.nv.constant0.triton_poi_fused__native_batch_norm_legit_no_training_relu_35,"a",@progbits
	.sectionflags	@""
	.align	4
.nv.constant0.triton_poi_fused__native_batch_norm_legit_no_training_relu_35:
	.zero		584
